	.headerflags	@"EF_CUDA_TEXMODE_UNIFIED EF_CUDA_64BIT_ADDRESS EF_CUDA_ACCELERATORS EF_CUDA_SM90 EF_CUDA_VIRTUAL_SM(EF_CUDA_SM90)"
	.elftype	@"ET_EXEC"


//--------------------- .nv.info                  --------------------------
	.section	.nv.info,"",@"SHT_CUDA_INFO"
	.align	4


	//----- nvinfo : EIATTR_REGCOUNT
	.align		4
        /*0000*/ 	.byte	0x04, 0x2f
        /*0002*/ 	.short	(.L_3 - .L_2)
	.align		4
.L_2:
        /*0004*/ 	.word	index@(triton_poi_fused__native_batch_norm_legit_no_training_convolution_relu_4)
        /*0008*/ 	.word	0x00000020


	//----- nvinfo : EIATTR_MIN_STACK_SIZE
	.align		4
.L_3:
        /*000c*/ 	.byte	0x04, 0x12
        /*000e*/ 	.short	(.L_5 - .L_4)
	.align		4
.L_4:
        /*0010*/ 	.word	index@(triton_poi_fused__native_batch_norm_legit_no_training_convolution_relu_4)
        /*0014*/ 	.word	0x00000000


	//----- nvinfo : EIATTR_FRAME_SIZE
	.align		4
.L_5:
        /*0018*/ 	.byte	0x04, 0x11
        /*001a*/ 	.short	(.L_7 - .L_6)
	.align		4
.L_6:
        /*001c*/ 	.word	index@(triton_poi_fused__native_batch_norm_legit_no_training_convolution_relu_4)
        /*0020*/ 	.word	0x00000000


	//----- nvinfo : EIATTR_MIN_STACK_SIZE
	.align		4
.L_7:
        /*0024*/ 	.byte	0x04, 0x12
        /*0026*/ 	.short	(.L_9 - .L_8)
	.align		4
.L_8:
        /*0028*/ 	.word	index@(triton_poi_fused__native_batch_norm_legit_no_training_convolution_relu_4)
        /*002c*/ 	.word	0x00000000
.L_9:


//--------------------- .nv.info.triton_poi_fused__native_batch_norm_legit_no_training_convolution_relu_4 --------------------------
	.section	.nv.info.triton_poi_fused__native_batch_norm_legit_no_training_convolution_relu_4,"",@"SHT_CUDA_INFO"
	.sectionflags	@""
	.align	4


	//----- nvinfo : EIATTR_CUDA_API_VERSION
	.align		4
        /*0000*/ 	.byte	0x04, 0x37
        /*0002*/ 	.short	(.L_11 - .L_10)
.L_10:
        /*0004*/ 	.word	0x0000007c


	//----- nvinfo : EIATTR_KPARAM_INFO
	.align		4
.L_11:
        /*0008*/ 	.byte	0x04, 0x17
        /*000a*/ 	.short	(.L_13 - .L_12)
.L_12:
        /*000c*/ 	.word	0x00000000
        /*0010*/ 	.short	0x0010
        /*0012*/ 	.short	0x0080
        /*0014*/ 	.byte	0x00, 0xf0, 0x11, 0x00


	//----- nvinfo : EIATTR_KPARAM_INFO
	.align		4
.L_13:
        /*0018*/ 	.byte	0x04, 0x17
        /*001a*/ 	.short	(.L_15 - .L_14)
.L_14:
        /*001c*/ 	.word	0x00000000
        /*0020*/ 	.short	0x000f
        /*0022*/ 	.short	0x0078
        /*0024*/ 	.byte	0x00, 0xf4, 0x21, 0x00


	//----- nvinfo : EIATTR_KPARAM_INFO
	.align		4
.L_15:
        /*0028*/ 	.byte	0x04, 0x17
        /*002a*/ 	.short	(.L_17 - .L_16)
.L_16:
        /*002c*/ 	.word	0x00000000
        /*0030*/ 	.short	0x000e
        /*0032*/ 	.short	0x0070
        /*0034*/ 	.byte	0x00, 0xf4, 0x21, 0x00


	//----- nvinfo : EIATTR_KPARAM_INFO
	.align		4
.L_17:
        /*0038*/ 	.byte	0x04, 0x17
        /*003a*/ 	.short	(.L_19 - .L_18)
.L_18:
        /*003c*/ 	.word	0x00000000
        /*0040*/ 	.short	0x000d
        /*0042*/ 	.short	0x0068
        /*0044*/ 	.byte	0x00, 0xf4, 0x21, 0x00


	//----- nvinfo : EIATTR_KPARAM_INFO
	.align		4
.L_19:
        /*0048*/ 	.byte	0x04, 0x17
        /*004a*/ 	.short	(.L_21 - .L_20)
.L_20:
        /*004c*/ 	.word	0x00000000
        /*0050*/ 	.short	0x000c
        /*0052*/ 	.short	0x0060
        /*0054*/ 	.byte	0x00, 0xf4, 0x21, 0x00


	//----- nvinfo : EIATTR_KPARAM_INFO
	.align		4
.L_21:
        /*0058*/ 	.byte	0x04, 0x17
        /*005a*/ 	.short	(.L_23 - .L_22)
.L_22:
        /*005c*/ 	.word	0x00000000
        /*0060*/ 	.short	0x000b
        /*0062*/ 	.short	0x0058
        /*0064*/ 	.byte	0x00, 0xf4, 0x21, 0x00


	//----- nvinfo : EIATTR_KPARAM_INFO
	.align		4
.L_23:
        /*0068*/ 	.byte	0x04, 0x17
        /*006a*/ 	.short	(.L_25 - .L_24)
.L_24:
        /*006c*/ 	.word	0x00000000
        /*0070*/ 	.short	0x000a
        /*0072*/ 	.short	0x0050
        /*0074*/ 	.byte	0x00, 0xf4, 0x21, 0x00


	//----- nvinfo : EIATTR_KPARAM_INFO
	.align		4
.L_25:
        /*0078*/ 	.byte	0x04, 0x17
        /*007a*/ 	.short	(.L_27 - .L_26)
.L_26:
        /*007c*/ 	.word	0x00000000
        /*0080*/ 	.short	0x0009
        /*0082*/ 	.short	0x0048
        /*0084*/ 	.byte	0x00, 0xf4, 0x21, 0x00


	//----- nvinfo : EIATTR_KPARAM_INFO
	.align		4
.L_27:
        /*0088*/ 	.byte	0x04, 0x17
        /*008a*/ 	.short	(.L_29 - .L_28)
.L_28:
        /*008c*/ 	.word	0x00000000
        /*0090*/ 	.short	0x0008
        /*0092*/ 	.short	0x0040
        /*0094*/ 	.byte	0x00, 0xf4, 0x21, 0x00


	//----- nvinfo : EIATTR_KPARAM_INFO
	.align		4
.L_29:
        /*0098*/ 	.byte	0x04, 0x17
        /*009a*/ 	.short	(.L_31 - .L_30)
.L_30:
        /*009c*/ 	.word	0x00000000
        /*00a0*/ 	.short	0x0007
        /*00a2*/ 	.short	0x0038
        /*00a4*/ 	.byte	0x00, 0xf4, 0x21, 0x00


	//----- nvinfo : EIATTR_KPARAM_INFO
	.align		4
.L_31:
        /*00a8*/ 	.byte	0x04, 0x17
        /*00aa*/ 	.short	(.L_33 - .L_32)
.L_32:
        /*00ac*/ 	.word	0x00000000
        /*00b0*/ 	.short	0x0006
        /*00b2*/ 	.short	0x0030
        /*00b4*/ 	.byte	0x00, 0xf4, 0x21, 0x00


	//----- nvinfo : EIATTR_KPARAM_INFO
	.align		4
.L_33:
        /*00b8*/ 	.byte	0x04, 0x17
        /*00ba*/ 	.short	(.L_35 - .L_34)
.L_34:
        /*00bc*/ 	.word	0x00000000
        /*00c0*/ 	.short	0x0005
        /*00c2*/ 	.short	0x0028
        /*00c4*/ 	.byte	0x00, 0xf4, 0x21, 0x00


	//----- nvinfo : EIATTR_KPARAM_INFO
	.align		4
.L_35:
        /*00c8*/ 	.byte	0x04, 0x17
        /*00ca*/ 	.short	(.L_37 - .L_36)
.L_36:
        /*00cc*/ 	.word	0x00000000
        /*00d0*/ 	.short	0x0004
        /*00d2*/ 	.short	0x0020
        /*00d4*/ 	.byte	0x00, 0xf4, 0x21, 0x00


	//----- nvinfo : EIATTR_KPARAM_INFO
	.align		4
.L_37:
        /*00d8*/ 	.byte	0x04, 0x17
        /*00da*/ 	.short	(.L_39 - .L_38)
.L_38:
        /*00dc*/ 	.word	0x00000000
        /*00e0*/ 	.short	0x0003
        /*00e2*/ 	.short	0x0018
        /*00e4*/ 	.byte	0x00, 0xf4, 0x21, 0x00


	//----- nvinfo : EIATTR_KPARAM_INFO
	.align		4
.L_39:
        /*00e8*/ 	.byte	0x04, 0x17
        /*00ea*/ 	.short	(.L_41 - .L_40)
.L_40:
        /*00ec*/ 	.word	0x00000000
        /*00f0*/ 	.short	0x0002
        /*00f2*/ 	.short	0x0010
        /*00f4*/ 	.byte	0x00, 0xf4, 0x21, 0x00


	//----- nvinfo : EIATTR_KPARAM_INFO
	.align		4
.L_41:
        /*00f8*/ 	.byte	0x04, 0x17
        /*00fa*/ 	.short	(.L_43 - .L_42)
.L_42:
        /*00fc*/ 	.word	0x00000000
        /*0100*/ 	.short	0x0001
        /*0102*/ 	.short	0x0008
        /*0104*/ 	.byte	0x00, 0xf4, 0x21, 0x00


	//----- nvinfo : EIATTR_KPARAM_INFO
	.align		4
.L_43:
        /*0108*/ 	.byte	0x04, 0x17
        /*010a*/ 	.short	(.L_45 - .L_44)
.L_44:
        /*010c*/ 	.word	0x00000000
        /*0110*/ 	.short	0x0000
        /*0112*/ 	.short	0x0000
        /*0114*/ 	.byte	0x00, 0xf4, 0x21, 0x00


	//----- nvinfo : EIATTR_SPARSE_MMA_MASK
	.align		4
.L_45:
        /*0118*/ 	.byte	0x03, 0x50
        /*011a*/ 	.short	0x0000


	//----- nvinfo : EIATTR_MAXREG_COUNT
	.align		4
        /*011c*/ 	.byte	0x03, 0x1b
        /*011e*/ 	.short	0x00ff


	//----- nvinfo : EIATTR_EXIT_INSTR_OFFSETS
	.align		4
        /*0120*/ 	.byte	0x04, 0x1c
        /*0122*/ 	.short	(.L_47 - .L_46)


	//   ....[0]....
.L_46:
        /*0124*/ 	.word	0x000009a0


	//----- nvinfo : EIATTR_REQNTID
	.align		4
.L_47:
        /*0128*/ 	.byte	0x04, 0x10
        /*012a*/ 	.short	(.L_49 - .L_48)
.L_48:
        /*012c*/ 	.word	0x00000100
        /*0130*/ 	.word	0x00000001
        /*0134*/ 	.word	0x00000001


	//----- nvinfo : EIATTR_CBANK_PARAM_SIZE
	.align		4
.L_49:
        /*0138*/ 	.byte	0x03, 0x19
        /*013a*/ 	.short	0x0084


	//----- nvinfo : EIATTR_PARAM_CBANK
	.align		4
        /*013c*/ 	.byte	0x04, 0x0a
        /*013e*/ 	.short	(.L_51 - .L_50)
	.align		4
.L_50:
        /*0140*/ 	.word	index@(.nv.constant0.triton_poi_fused__native_batch_norm_legit_no_training_convolution_relu_4)
        /*0144*/ 	.short	0x0210
        /*0146*/ 	.short	0x0084


	//----- nvinfo : EIATTR_SW_WAR
	.align		4
.L_51:
        /*0148*/ 	.byte	0x04, 0x36
        /*014a*/ 	.short	(.L_53 - .L_52)
.L_52:
        /*014c*/ 	.word	0x00000008
.L_53:


//--------------------- .nv.callgraph             --------------------------
	.section	.nv.callgraph,"",@"SHT_CUDA_CALLGRAPH"
	.align	4
	.sectionentsize	8
	.align		4
        /*0000*/ 	.word	0x00000000
	.align		4
        /*0004*/ 	.word	0xffffffff
	.align		4
        /*0008*/ 	.word	0x00000000
	.align		4
        /*000c*/ 	.word	0xfffffffe
	.align		4
        /*0010*/ 	.word	0x00000000
	.align		4
        /*0014*/ 	.word	0xfffffffd
	.align		4
        /*0018*/ 	.word	0x00000000
	.align		4
        /*001c*/ 	.word	0xfffffffc


//--------------------- .nv.constant4             --------------------------
	.section	.nv.constant4,"a",@progbits
	.align	8
	.align		8
.nv.constant4:
        /*0000*/ 	.dword	_$_str
	.align		8
        /*0008*/ 	.dword	_$_str_$_2


//--------------------- .text.triton_poi_fused__native_batch_norm_legit_no_training_convolution_relu_4 --------------------------
	.section	.text.triton_poi_fused__native_batch_norm_legit_no_training_convolution_relu_4,"ax",@progbits
	.align	128
        .global         triton_poi_fused__native_batch_norm_legit_no_training_convolution_relu_4
        .type           triton_poi_fused__native_batch_norm_legit_no_training_convolution_relu_4,@function
        .size           triton_poi_fused__native_batch_norm_legit_no_training_convolution_relu_4,(.L_x_1 - triton_poi_fused__native_batch_norm_legit_no_training_convolution_relu_4)
        .other          triton_poi_fused__native_batch_norm_legit_no_training_convolution_relu_4,@"STO_CUDA_ENTRY STV_DEFAULT"
triton_poi_fused__native_batch_norm_legit_no_training_convolution_relu_4:
.text.triton_poi_fused__native_batch_norm_legit_no_training_convolution_relu_4:
[----:B------:R-:W-:Y:S01]  /*0000*/  LDC R1, c[0x0][0x28] ;  /* 0x00000a00ff017b82 */ /* 0x000fe20000000800 */
[----:B------:R-:W1:Y:S07]  /*0010*/  S2R R0, SR_TID.X ;  /* 0x0000000000007919 */ /* 0x000e6e0000002100 */
[----:B------:R-:W2:Y:S01]  /*0020*/  LDC.64 R12, c[0x0][0x228] ;  /* 0x00008a00ff0c7b82 */ /* 0x000ea20000000a00 */
[----:B------:R-:W-:Y:S01]  /*0030*/  ULDC.64 UR4, c[0x0][0x208] ;  /* 0x0000820000047ab9 */ /* 0x000fe20000000a00 */
[----:B------:R-:W3:Y:S06]  /*0040*/  S2R R5, SR_CTAID.X ;  /* 0x0000000000057919 */ /* 0x000eec0000002500 */
[----:B------:R-:W4:Y:S08]  /*0050*/  LDC.64 R16, c[0x0][0x218] ;  /* 0x00008600ff107b82 */ /* 0x000f300000000a00 */
[----:B------:R-:W5:Y:S08]  /*0060*/  LDC.64 R6, c[0x0][0x210] ;  /* 0x00008400ff067b82 */ /* 0x000f700000000a00 */
[----:B------:R-:W5:Y:S01]  /*0070*/  LDC.64 R14, c[0x0][0x220] ;  /* 0x00008800ff0e7b82 */ /* 0x000f620000000a00 */
[----:B-1----:R-:W-:-:S07]  /*0080*/  SHF.L.U32 R0, R0, 0x1, RZ ;  /* 0x0000000100007819 */ /* 0x002fce00000006ff */
[----:B------:R-:W1:Y:S01]  /*0090*/  LDC.64 R18, c[0x0][0x230] ;  /* 0x00008c00ff127b82 */ /* 0x000e620000000a00 */
[----:B---3--:R-:W-:Y:S02]  /*00a0*/  SHF.R.S32.HI R3, RZ, 0x16, R5 ;  /* 0x00000016ff037819 */ /* 0x008fe40000011405 */
[----:B------:R-:W-:Y:S02]  /*00b0*/  LOP3.LUT R0, R0, 0x1fe, RZ, 0xc0, !PT ;  /* 0x000001fe00007812 */ /* 0x000fe400078ec0ff */
[----:B------:R-:W-:-:S03]  /*00c0*/  SGXT R3, R3, 0x1 ;  /* 0x000000010303781a */ /* 0x000fc60000000200 */
[----:B------:R-:W3:Y:S01]  /*00d0*/  LDC.64 R10, c[0x0][0x238] ;  /* 0x00008e00ff0a7b82 */ /* 0x000ee20000000a00 */
[----:B------:R-:W-:-:S04]  /*00e0*/  LEA R2, R5, R0, 0x9 ;  /* 0x0000000005027211 */ /* 0x000fc800078e48ff */
[----:B------:R-:W-:-:S03]  /*00f0*/  LEA.HI R3, R3, R2, RZ, 0x6 ;  /* 0x0000000203037211 */ /* 0x000fc600078f30ff */
[----:B------:R-:W3:Y:S01]  /*0100*/  LDC.64 R22, c[0x0][0x268] ;  /* 0x00009a00ff167b82 */ /* 0x000ee20000000a00 */
[----:B------:R-:W-:-:S04]  /*0110*/  LOP3.LUT R3, R3, 0xffffffc0, RZ, 0xc0, !PT ;  /* 0xffffffc003037812 */ /* 0x000fc800078ec0ff */
[----:B------:R-:W-:-:S03]  /*0120*/  IADD3 R5, R2, -R3, RZ ;  /* 0x8000000302057210 */ /* 0x000fc60007ffe0ff */
[----:B------:R-:W3:Y:S02]  /*0130*/  LDC.64 R24, c[0x0][0x260] ;  /* 0x00009800ff187b82 */ /* 0x000ee40000000a00 */
[----:B--2---:R-:W-:-:S06]  /*0140*/  IMAD.WIDE R12, R5, 0x4, R12 ;  /* 0x00000004050c7825 */ /* 0x004fcc00078e020c */
[----:B------:R-:W2:Y:S01]  /*0150*/  LDG.E.EL.64 R12, desc[UR4][R12.64] ;  /* 0x000000040c0c7981 */ /* 0x000ea2000c2e1b00 */
[----:B----4-:R-:W-:-:S04]  /*0160*/  IMAD.WIDE R16, R5, 0x4, R16 ;  /* 0x0000000405107825 */ /* 0x010fc800078e0210 */
[----:B-----5:R-:W-:Y:S02]  /*0170*/  IMAD.WIDE R6, R2, 0x4, R6 ;  /* 0x0000000402067825 */ /* 0x020fe400078e0206 */
[----:B------:R-:W4:Y:S02]  /*0180*/  LDG.E.EL.64 R16, desc[UR4][R16.64] ;  /* 0x0000000410107981 */ /* 0x000f24000c2e1b00 */
[C---:B0-----:R-:W-:Y:S02]  /*0190*/  IMAD.WIDE R14, R5.reuse, 0x4, R14 ;  /* 0x00000004050e7825 */ /* 0x041fe400078e020e */
[----:B------:R-:W4:Y:S02]  /*01a0*/  LDG.E.64 R8, desc[UR4][R6.64] ;  /* 0x0000000406087981 */ /* 0x000f24000c1e1b00 */
[C---:B-1----:R-:W-:Y:S02]  /*01b0*/  IMAD.WIDE R18, R5.reuse, 0x4, R18 ;  /* 0x0000000405127825 */ /* 0x042fe400078e0212 */
[----:B------:R-:W5:Y:S02]  /*01c0*/  LDG.E.EL.64 R14, desc[UR4][R14.64] ;  /* 0x000000040e0e7981 */ /* 0x000f64000c2e1b00 */
[----:B---3--:R-:W-:-:S02]  /*01d0*/  IMAD.WIDE R20, R5, 0x4, R10 ;  /* 0x0000000405147825 */ /* 0x008fc400078e020a */
[----:B------:R-:W3:Y:S01]  /*01e0*/  LDG.E.EL.64 R18, desc[UR4][R18.64] ;  /* 0x0000000412127981 */ /* 0x000ee2000c2e1b00 */
[----:B------:R-:W0:Y:S03]  /*01f0*/  LDC.64 R10, c[0x0][0x248] ;  /* 0x00009200ff0a7b82 */ /* 0x000e260000000a00 */
[----:B------:R-:W3:Y:S01]  /*0200*/  LDG.E.EL.64 R20, desc[UR4][R20.64] ;  /* 0x0000000414147981 */ /* 0x000ee2000c2e1b00 */
[----:B0-----:R-:W-:-:S06]  /*0210*/  IMAD.WIDE R10, R5, 0x4, R10 ;  /* 0x00000004050a7825 */ /* 0x001fcc00078e020a */
[----:B------:R-:W3:Y:S01]  /*0220*/  LDG.E.EL.64 R10, desc[UR4][R10.64] ;  /* 0x000000040a0a7981 */ /* 0x000ee2000c2e1b00 */
[----:B--2---:R-:W-:Y:S01]  /*0230*/  FADD R3, R12, 9.9999997473787516356e-06 ;  /* 0x3727c5ac0c037421 */ /* 0x004fe20000000000 */
[----:B------:R-:W-:-:S04]  /*0240*/  FADD R0, R13, 9.9999997473787516356e-06 ;  /* 0x3727c5ac0d007421 */ /* 0x000fc80000000000 */
[----:B------:R0:W1:Y:S08]  /*0250*/  MUFU.SQRT R26, R0 ;  /* 0x00000000001a7308 */ /* 0x0000700000002000 */
[----:B------:R-:W2:Y:S01]  /*0260*/  MUFU.SQRT R3, R3 ;  /* 0x0000000300037308 */ /* 0x000ea20000002000 */
[----:B------:R-:W-:Y:S01]  /*0270*/  IMAD.WIDE R12, R5, 0x4, R22 ;  /* 0x00000004050c7825 */ /* 0x000fe200078e0216 */
[----:B0-----:R-:W-:Y:S01]  /*0280*/  HFMA2.MMA R0, -RZ, RZ, 1.625, 0 ;  /* 0x3e800000ff007435 */ /* 0x001fe200000001ff */
[----:B------:R-:W0:Y:S01]  /*0290*/  LDC.64 R22, c[0x0][0x240] ;  /* 0x00009000ff167b82 */ /* 0x000e220000000a00 */
[----:B-1----:R-:W-:-:S03]  /*02a0*/  FSETP.GT.AND P1, PT, R26, 8.50705917302346158658e+37, PT ;  /* 0x7e8000001a00780b */ /* 0x002fc60003f24000 */
[----:B------:R-:W3:Y:S01]  /*02b0*/  LDG.E.EL.64 R12, desc[UR4][R12.64] ;  /* 0x000000040c0c7981 */ /* 0x000ee2000c2e1b00 */
[----:B------:R-:W-:Y:S02]  /*02c0*/  FSETP.GEU.AND P3, PT, R26, 1.175494350822287508e-38, PT ;  /* 0x008000001a00780b */ /* 0x000fe40003f6e000 */
[C---:B--2---:R-:W-:Y:S02]  /*02d0*/  FSETP.GT.AND P0, PT, R3.reuse, 8.50705917302346158658e+37, PT ;  /* 0x7e8000000300780b */ /* 0x044fe40003f04000 */
[----:B------:R-:W-:-:S05]  /*02e0*/  FSETP.GEU.AND P2, PT, R3, 1.175494350822287508e-38, PT ;  /* 0x008000000300780b */ /* 0x000fca0003f4e000 */
[----:B------:R-:W-:-:S06]  /*02f0*/  @P1 FMUL R26, R26, 0.25 ;  /* 0x3e8000001a1a1820 */ /* 0x000fcc0000400000 */
[----:B------:R-:W-:Y:S01]  /*0300*/  @P0 FMUL R3, R3, 0.25 ;  /* 0x3e80000003030820 */ /* 0x000fe20000400000 */
[----:B------:R-:W-:-:S03]  /*0310*/  @!P3 FMUL R26, R26, 16777216 ;  /* 0x4b8000001a1ab820 */ /* 0x000fc60000400000 */
[----:B------:R-:W-:Y:S01]  /*0320*/  @!P2 FMUL R3, R3, 16777216 ;  /* 0x4b8000000303a820 */ /* 0x000fe20000400000 */
[----:B------:R-:W1:Y:S01]  /*0330*/  MUFU.RCP R4, R26 ;  /* 0x0000001a00047308 */ /* 0x000e620000001000 */
[----:B------:R-:W-:-:S07]  /*0340*/  FSEL R27, R0, 1, P1 ;  /* 0x3f800000001b7808 */ /* 0x000fce0000800000 */
[----:B------:R-:W2:Y:S01]  /*0350*/  MUFU.RCP R3, R3 ;  /* 0x0000000300037308 */ /* 0x000ea20000001000 */
[----:B------:R-:W-:Y:S01]  /*0360*/  FSEL R28, R0, 1, P0 ;  /* 0x3f800000001c7808 */ /* 0x000fe20000000000 */
[----:B------:R-:W-:Y:S01]  /*0370*/  @!P3 FMUL R27, R27, 16777216 ;  /* 0x4b8000001b1bb820 */ /* 0x000fe20000400000 */
[----:B----4-:R-:W-:Y:S01]  /*0380*/  FADD R9, R9, R17 ;  /* 0x0000001109097221 */ /* 0x010fe20000000000 */
[----:B------:R-:W-:Y:S02]  /*0390*/  FADD R8, R8, R16 ;  /* 0x0000001008087221 */ /* 0x000fe40000000000 */
[----:B------:R-:W-:Y:S01]  /*03a0*/  @!P2 FMUL R28, R28, 16777216 ;  /* 0x4b8000001c1ca820 */ /* 0x000fe20000400000 */
[----:B-1----:R-:W-:Y:S01]  /*03b0*/  FMUL R4, R4, R27 ;  /* 0x0000001b04047220 */ /* 0x002fe20000400000 */
[----:B-----5:R-:W-:Y:S01]  /*03c0*/  FADD R15, -R15, R9 ;  /* 0x000000090f0f7221 */ /* 0x020fe20000000100 */
[----:B------:R-:W-:Y:S01]  /*03d0*/  FADD R27, -R14, R8 ;  /* 0x000000080e1b7221 */ /* 0x000fe20000000100 */
[----:B--2---:R-:W-:-:S02]  /*03e0*/  FMUL R28, R3, R28 ;  /* 0x0000001c031c7220 */ /* 0x004fc40000400000 */
[----:B------:R-:W-:Y:S02]  /*03f0*/  FMUL R4, R4, R15 ;  /* 0x0000000f04047220 */ /* 0x000fe40000400000 */
[----:B------:R-:W-:Y:S01]  /*0400*/  FMUL R3, R28, R27 ;  /* 0x0000001b1c037220 */ /* 0x000fe20000400000 */
[----:B------:R-:W-:-:S04]  /*0410*/  IMAD.WIDE R14, R5, 0x4, R24 ;  /* 0x00000004050e7825 */ /* 0x000fc800078e0218 */
[----:B---3--:R-:W-:Y:S01]  /*0420*/  FFMA R4, R19, R4, R21 ;  /* 0x0000000413047223 */ /* 0x008fe20000000015 */
[----:B------:R-:W1:Y:S01]  /*0430*/  LDC.64 R24, c[0x0][0x250] ;  /* 0x00009400ff187b82 */ /* 0x000e620000000a00 */
[----:B------:R-:W-:Y:S01]  /*0440*/  FFMA R3, R18, R3, R20 ;  /* 0x0000000312037223 */ /* 0x000fe20000000014 */
[C---:B0-----:R-:W-:Y:S01]  /*0450*/  IMAD.WIDE R16, R5.reuse, 0x4, R22 ;  /* 0x0000000405107825 */ /* 0x041fe200078e0216 */
[----:B------:R-:W2:Y:S05]  /*0460*/  LDG.E.EL.64 R14, desc[UR4][R14.64] ;  /* 0x000000040e0e7981 */ /* 0x000eaa000c2e1b00 */
[----:B------:R-:W0:Y:S01]  /*0470*/  LDC.64 R18, c[0x0][0x258] ;  /* 0x00009600ff127b82 */ /* 0x000e220000000a00 */
[----:B------:R-:W3:Y:S07]  /*0480*/  LDG.E.EL.64 R16, desc[UR4][R16.64] ;  /* 0x0000000410107981 */ /* 0x000eee000c2e1b00 */
[----:B------:R-:W4:Y:S08]  /*0490*/  LDC.64 R20, c[0x0][0x270] ;  /* 0x00009c00ff147b82 */ /* 0x000f300000000a00 */
[----:B------:R-:W5:Y:S01]  /*04a0*/  LDC.64 R22, c[0x0][0x278] ;  /* 0x00009e00ff167b82 */ /* 0x000f620000000a00 */
[----:B-1----:R-:W-:-:S06]  /*04b0*/  IMAD.WIDE R24, R5, 0x4, R24 ;  /* 0x0000000405187825 */ /* 0x002fcc00078e0218 */
[----:B------:R-:W3:Y:S01]  /*04c0*/  LDG.E.EL.64 R24, desc[UR4][R24.64] ;  /* 0x0000000418187981 */ /* 0x000ee2000c2e1b00 */
[----:B0-----:R-:W-:-:S06]  /*04d0*/  IMAD.WIDE R18, R5, 0x4, R18 ;  /* 0x0000000405127825 */ /* 0x001fcc00078e0212 */
[----:B------:R-:W3:Y:S01]  /*04e0*/  LDG.E.EL.64 R18, desc[UR4][R18.64] ;  /* 0x0000000412127981 */ /* 0x000ee2000c2e1b00 */
[----:B----4-:R-:W-:-:S06]  /*04f0*/  IMAD.WIDE R20, R5, 0x4, R20 ;  /* 0x0000000405147825 */ /* 0x010fcc00078e0214 */
[----:B------:R-:W4:Y:S01]  /*0500*/  LDG.E.EL.64 R20, desc[UR4][R20.64] ;  /* 0x0000000414147981 */ /* 0x000f22000c2e1b00 */
[----:B-----5:R-:W-:-:S06]  /*0510*/  IMAD.WIDE R22, R5, 0x4, R22 ;  /* 0x0000000405167825 */ /* 0x020fcc00078e0216 */
[----:B------:R-:W4:Y:S01]  /*0520*/  LDG.E.EL.64 R22, desc[UR4][R22.64] ;  /* 0x0000000416167981 */ /* 0x000f22000c2e1b00 */
[----:B------:R-:W-:Y:S01]  /*0530*/  FADD R10, R10, 9.9999997473787516356e-06 ;  /* 0x3727c5ac0a0a7421 */ /* 0x000fe20000000000 */
[----:B------:R-:W-:-:S03]  /*0540*/  FADD R26, R11, 9.9999997473787516356e-06 ;  /* 0x3727c5ac0b1a7421 */ /* 0x000fc60000000000 */
[----:B------:R-:W0:Y:S08]  /*0550*/  MUFU.SQRT R27, R10 ;  /* 0x0000000a001b7308 */ /* 0x000e300000002000 */
[----:B------:R-:W1:Y:S01]  /*0560*/  MUFU.SQRT R26, R26 ;  /* 0x0000001a001a7308 */ /* 0x000e620000002000 */
[C---:B0-----:R-:W-:Y:S02]  /*0570*/  FSETP.GT.AND P2, PT, R27.reuse, 8.50705917302346158658e+37, PT ;  /* 0x7e8000001b00780b */ /* 0x041fe40003f44000 */
[----:B------:R-:W-:-:S02]  /*0580*/  FSETP.GEU.AND P4, PT, R27, 1.175494350822287508e-38, PT ;  /* 0x008000001b00780b */ /* 0x000fc40003f8e000 */
[----:B------:R-:W-:Y:S02]  /*0590*/  FSEL R10, R0, 1, P2 ;  /* 0x3f800000000a7808 */ /* 0x000fe40001000000 */
[C---:B-1----:R-:W-:Y:S02]  /*05a0*/  FSETP.GT.AND P3, PT, R26.reuse, 8.50705917302346158658e+37, PT ;  /* 0x7e8000001a00780b */ /* 0x042fe40003f64000 */
[----:B------:R-:W-:-:S05]  /*05b0*/  FSETP.GEU.AND P0, PT, R26, 1.175494350822287508e-38, PT ;  /* 0x008000001a00780b */ /* 0x000fca0003f0e000 */
[----:B------:R-:W-:Y:S02]  /*05c0*/  @P2 FMUL R27, R27, 0.25 ;  /* 0x3e8000001b1b2820 */ /* 0x000fe40000400000 */
[----:B------:R-:W-:Y:S02]  /*05d0*/  @!P4 FMUL R10, R10, 16777216 ;  /* 0x4b8000000a0ac820 */ /* 0x000fe40000400000 */
[----:B------:R-:W-:Y:S02]  /*05e0*/  @!P4 FMUL R27, R27, 16777216 ;  /* 0x4b8000001b1bc820 */ /* 0x000fe40000400000 */
[----:B------:R-:W-:-:S04]  /*05f0*/  @P3 FMUL R26, R26, 0.25 ;  /* 0x3e8000001a1a3820 */ /* 0x000fc80000400000 */
[----:B------:R-:W-:Y:S01]  /*0600*/  @!P0 FMUL R26, R26, 16777216 ;  /* 0x4b8000001a1a8820 */ /* 0x000fe20000400000 */
[----:B------:R-:W0:Y:S01]  /*0610*/  MUFU.RCP R27, R27 ;  /* 0x0000001b001b7308 */ /* 0x000e220000001000 */
[----:B------:R-:W-:-:S07]  /*0620*/  FSETP.GEU.AND P5, PT, R3, RZ, PT ;  /* 0x000000ff0300720b */ /* 0x000fce0003fae000 */
[----:B------:R-:W-:Y:S01]  /*0630*/  MUFU.RCP R26, R26 ;  /* 0x0000001a001a7308 */ /* 0x000fe20000001000 */
[----:B------:R-:W-:Y:S01]  /*0640*/  FSEL R29, R3, RZ, P5 ;  /* 0x000000ff031d7208 */ /* 0x000fe20002800000 */
[----:B0-----:R-:W-:Y:S01]  /*0650*/  FMUL R10, R27, R10 ;  /* 0x0000000a1b0a7220 */ /* 0x001fe20000400000 */
[----:B------:R-:W-:Y:S01]  /*0660*/  STG.E.64 desc[UR4][R6.64], R8 ;  /* 0x0000000806007986 */ /* 0x000fe2000c101b04 */
        /* <DEDUP_REMOVED lines=9> */
[----:B------:R-:W-:-:S04]  /*0700*/  @P1 FMUL R5, R5, 0.25 ;  /* 0x3e80000005051820 */ /* 0x000fc80000400000 */
[----:B------:R-:W-:Y:S02]  /*0710*/  @!P2 FMUL R5, R5, 16777216 ;  /* 0x4b8000000505a820 */ /* 0x000fe40000400000 */
[----:B------:R-:W-:-:S04]  /*0720*/  @P4 FMUL R11, R11, 0.25 ;  /* 0x3e8000000b0b4820 */ /* 0x000fc80000400000 */
[----:B------:R-:W0:Y:S01]  /*0730*/  MUFU.RCP R5, R5 ;  /* 0x0000000500057308 */ /* 0x000e220000001000 */
[----:B------:R-:W-:Y:S01]  /*0740*/  @!P0 FMUL R13, R13, 16777216 ;  /* 0x4b8000000d0d8820 */ /* 0x000fe20000400000 */
[----:B------:R-:W-:Y:S01]  /*0750*/  @!P3 FMUL R11, R11, 16777216 ;  /* 0x4b8000000b0bb820 */ /* 0x000fe20000400000 */
[----:B------:R-:W-:Y:S02]  /*0760*/  FSETP.GEU.AND P0, PT, R4, RZ, PT ;  /* 0x000000ff0400720b */ /* 0x000fe40003f0e000 */
[----:B------:R-:W-:Y:S02]  /*0770*/  FSEL R12, R0, 1, P1 ;  /* 0x3f800000000c7808 */ /* 0x000fe40000800000 */
[----:B------:R-:W-:Y:S01]  /*0780*/  FSEL R4, R4, RZ, P0 ;  /* 0x000000ff04047208 */ /* 0x000fe20000000000 */
[----:B------:R-:W1:Y:S02]  /*0790*/  MUFU.RCP R11, R11 ;  /* 0x0000000b000b7308 */ /* 0x000e640000001000 */
[----:B------:R-:W-:Y:S01]  /*07a0*/  @!P2 FMUL R12, R12, 16777216 ;  /* 0x4b8000000c0ca820 */ /* 0x000fe20000400000 */
[----:B------:R-:W-:Y:S01]  /*07b0*/  FMUL R3, R26, R13 ;  /* 0x0000000d1a037220 */ /* 0x000fe20000400000 */
[----:B------:R-:W-:Y:S01]  /*07c0*/  FSEL R0, R0, 1, P4 ;  /* 0x3f80000000007808 */ /* 0x000fe20002000000 */
[--C-:B--2---:R-:W-:Y:S01]  /*07d0*/  FADD R15, -R15, R4.reuse ;  /* 0x000000040f0f7221 */ /* 0x104fe20000000100 */
[----:B---3--:R-:W-:Y:S01]  /*07e0*/  FADD R27, -R16, R29 ;  /* 0x0000001d101b7221 */ /* 0x008fe20000000100 */
[----:B------:R-:W-:Y:S01]  /*07f0*/  FADD R16, -R17, R4 ;  /* 0x0000000411107221 */ /* 0x000fe20000000100 */
[----:B0-----:R-:W-:-:S02]  /*0800*/  FMUL R17, R5, R12 ;  /* 0x0000000c05117220 */ /* 0x001fc40000400000 */
[----:B------:R-:W0:Y:S01]  /*0810*/  LDC.64 R4, c[0x0][0x280] ;  /* 0x0000a000ff047b82 */ /* 0x000e220000000a00 */
[----:B------:R-:W-:-:S07]  /*0820*/  @!P3 FMUL R0, R0, 16777216 ;  /* 0x4b8000000000b820 */ /* 0x000fce0000400000 */
[----:B------:R-:W2:Y:S01]  /*0830*/  LDC.64 R12, c[0x0][0x288] ;  /* 0x0000a200ff0c7b82 */ /* 0x000ea20000000a00 */
[----:B------:R-:W-:Y:S01]  /*0840*/  FADD R14, -R14, R29 ;  /* 0x0000001d0e0e7221 */ /* 0x000fe20000000100 */
[----:B-1----:R-:W-:Y:S01]  /*0850*/  FMUL R0, R11, R0 ;  /* 0x000000000b007220 */ /* 0x002fe20000400000 */
[----:B------:R-:W-:Y:S01]  /*0860*/  FMUL R27, R10, R27 ;  /* 0x0000001b0a1b7220 */ /* 0x000fe20000400000 */
[----:B------:R-:W-:Y:S01]  /*0870*/  FMUL R16, R3, R16 ;  /* 0x0000001003107220 */ /* 0x000fe20000400000 */
[----:B------:R-:W-:Y:S01]  /*0880*/  FMUL R17, R17, R14 ;  /* 0x0000000e11117220 */ /* 0x000fe20000400000 */
[----:B------:R-:W-:Y:S01]  /*0890*/  FMUL R0, R0, R15 ;  /* 0x0000000f00007220 */ /* 0x000fe20000400000 */
[----:B------:R-:W-:Y:S01]  /*08a0*/  FFMA R18, R24, R27, R18 ;  /* 0x0000001b18127223 */ /* 0x000fe20000000012 */
[----:B------:R-:W-:-:S04]  /*08b0*/  FFMA R16, R25, R16, R19 ;  /* 0x0000001019107223 */ /* 0x000fc80000000013 */
[----:B------:R-:W-:Y:S02]  /*08c0*/  FSETP.GEU.AND P3, PT, R18, RZ, PT ;  /* 0x000000ff1200720b */ /* 0x000fe40003f6e000 */
[----:B------:R-:W-:Y:S01]  /*08d0*/  FSETP.GEU.AND P2, PT, R16, RZ, PT ;  /* 0x000000ff1000720b */ /* 0x000fe20003f4e000 */
[----:B0-----:R-:W-:-:S04]  /*08e0*/  IMAD.WIDE R4, R2, 0x4, R4 ;  /* 0x0000000402047825 */ /* 0x001fc800078e0204 */
[----:B----4-:R-:W-:Y:S01]  /*08f0*/  FFMA R17, R20, R17, R22 ;  /* 0x0000001114117223 */ /* 0x010fe20000000016 */
[----:B------:R-:W-:Y:S01]  /*0900*/  FFMA R0, R21, R0, R23 ;  /* 0x0000000015007223 */ /* 0x000fe20000000017 */
[----:B--2---:R-:W-:-:S03]  /*0910*/  IMAD.WIDE R12, R2, 0x4, R12 ;  /* 0x00000004020c7825 */ /* 0x004fc600078e020c */
[C---:B------:R-:W-:Y:S02]  /*0920*/  FSETP.GEU.AND P1, PT, R17.reuse, RZ, PT ;  /* 0x000000ff1100720b */ /* 0x040fe40003f2e000 */
[----:B------:R-:W-:Y:S02]  /*0930*/  FSETP.GEU.AND P0, PT, R0, RZ, PT ;  /* 0x000000ff0000720b */ /* 0x000fe40003f0e000 */
[----:B------:R-:W-:Y:S02]  /*0940*/  SEL R19, R16, RZ, P2 ;  /* 0x000000ff10137207 */ /* 0x000fe40001000000 */
[----:B------:R-:W-:Y:S02]  /*0950*/  SEL R18, R18, RZ, P3 ;  /* 0x000000ff12127207 */ /* 0x000fe40001800000 */
[----:B------:R-:W-:Y:S02]  /*0960*/  SEL R3, R0, RZ, P0 ;  /* 0x000000ff00037207 */ /* 0x000fe40000000000 */
[----:B------:R-:W-:Y:S01]  /*0970*/  SEL R2, R17, RZ, P1 ;  /* 0x000000ff11027207 */ /* 0x000fe20000800000 */
[----:B------:R-:W-:Y:S04]  /*0980*/  STG.E.64 desc[UR4][R4.64], R18 ;  /* 0x0000001204007986 */ /* 0x000fe8000c101b04 */
[----:B------:R-:W-:Y:S01]  /*0990*/  STG.E.64 desc[UR4][R12.64], R2 ;  /* 0x000000020c007986 */ /* 0x000fe2000c101b04 */
[----:B------:R-:W-:Y:S05]  /*09a0*/  EXIT ;  /* 0x000000000000794d */ /* 0x000fea0003800000 */
.L_x_0:
[----:B------:R-:W-:-:S00]  /*09b0*/  BRA `(.L_x_0) ;  /* 0xfffffffc00fc7947 */ /* 0x000fc0000383ffff */
[----:B------:R-:W-:-:S00]  /*09c0*/  NOP ;  /* 0x0000000000007918 */ /* 0x000fc00000000000 */
        /* <DEDUP_REMOVED lines=11> */
.L_x_1:


//--------------------- .nv.global.init           --------------------------
	.section	.nv.global.init,"aw",@progbits
.nv.global.init:
	.type		_$_str,@object
	.size		_$_str,(_$_str_$_2 - _$_str)
_$_str:
        /*0000*/ 	.byte	0x5f, 0x5f, 0x43, 0x55, 0x44, 0x41, 0x5f, 0x46, 0x54, 0x5a, 0x00
	.type		_$_str_$_2,@object
	.size		_$_str_$_2,(.L_1 - _$_str_$_2)
_$_str_$_2:
        /*000b*/ 	.byte	0x5f, 0x5f, 0x43, 0x55, 0x44, 0x41, 0x5f, 0x50, 0x52, 0x45, 0x43, 0x5f, 0x53, 0x51, 0x52, 0x54
        /*001b*/ 	.byte	0x00
.L_1:


//--------------------- .nv.constant0.triton_poi_fused__native_batch_norm_legit_no_training_convolution_relu_4 --------------------------
	.section	.nv.constant0.triton_poi_fused__native_batch_norm_legit_no_training_convolution_relu_4,"a",@progbits
	.sectionflags	@""
	.align	4
.nv.constant0.triton_poi_fused__native_batch_norm_legit_no_training_convolution_relu_4:
	.zero		660
